//
// Generated by NVIDIA NVVM Compiler
//
// Compiler Build ID: CL-36424714
// Cuda compilation tools, release 13.0, V13.0.88
// Based on NVVM 20.0.0
//

.version 9.0
.target sm_100
.address_size 64

	// .globl	_Z15histogramKernelPKhPii
// _ZZ15histogramKernelPKhPiiE4smem has been demoted

.visible .entry _Z15histogramKernelPKhPii(
	.param .u64 .ptr .align 1 _Z15histogramKernelPKhPii_param_0,
	.param .u64 .ptr .align 1 _Z15histogramKernelPKhPii_param_1,
	.param .u32 _Z15histogramKernelPKhPii_param_2
)
{
	.reg .pred 	%p<4>;
	.reg .b16 	%rs<2>;
	.reg .b32 	%r<16>;
	.reg .b64 	%rd<9>;
	// demoted variable
	.shared .align 4 .b8 _ZZ15histogramKernelPKhPiiE4smem[1024];
	ld.param.u64 	%rd1, [_Z15histogramKernelPKhPii_param_0];
	ld.param.u64 	%rd2, [_Z15histogramKernelPKhPii_param_1];
	ld.param.u32 	%r4, [_Z15histogramKernelPKhPii_param_2];
	mov.u32 	%r1, %tid.x;
	mov.u32 	%r5, %ctaid.x;
	mov.u32 	%r6, %ntid.x;
	mad.lo.s32 	%r2, %r5, %r6, %r1;
	setp.gt.u32 	%p1, %r1, 255;
	shl.b32 	%r7, %r1, 2;
	mov.u32 	%r8, _ZZ15histogramKernelPKhPiiE4smem;
	add.s32 	%r3, %r8, %r7;
	@%p1 bra 	$L__BB0_2;
	mov.b32 	%r9, 0;
	st.shared.u32 	[%r3], %r9;
$L__BB0_2:
	bar.sync 	0;
	setp.ge.s32 	%p2, %r2, %r4;
	@%p2 bra 	$L__BB0_4;
	cvt.s64.s32 	%rd3, %r2;
	cvta.to.global.u64 	%rd4, %rd1;
	add.s64 	%rd5, %rd4, %rd3;
	ld.global.u8 	%rs1, [%rd5];
	mul.wide.u16 	%r10, %rs1, 4;
	add.s32 	%r12, %r8, %r10;
	atom.shared.add.u32 	%r13, [%r12], 1;
$L__BB0_4:
	setp.gt.u32 	%p3, %r1, 255;
	bar.sync 	0;
	@%p3 bra 	$L__BB0_6;
	cvta.to.global.u64 	%rd6, %rd2;
	mul.wide.u32 	%rd7, %r1, 4;
	add.s64 	%rd8, %rd6, %rd7;
	ld.shared.u32 	%r14, [%r3];
	atom.global.add.u32 	%r15, [%rd8], %r14;
$L__BB0_6:
	ret;

}


// ===== COMPILED SASS (sm_100) =====

	.target	sm_100

	.elftype	@"ET_EXEC"


//--------------------- .note.nv.tkinfo           --------------------------
	.section	.note.nv.tkinfo,"",@"SHT_NOTE"
	.sectionflags	@"SHF_NOTE_NV_TKINFO"
	.tkinfo
        /*0018*/ 	.word	0x00000002
        /*0030*/ 	.string	""
        /*0030*/ 	.string	"ptxas"
        /*0030*/ 	.string	"Cuda compilation tools, release 13.0, V13.0.88"
        /*0030*/ 	.string	"Build cuda_13.0.r13.0/compiler.36424714_0"
        /*0030*/ 	.string	"-arch sm_100 -m 64 "



//--------------------- .note.nv.cuinfo           --------------------------
	.section	.note.nv.cuinfo,"",@"SHT_NOTE"
	.sectionflags	@"SHF_NOTE_NV_CUINFO"
        /*0018*/ 	.short	0x0002
        /*001a*/ 	.short	0x0064
        /*001c*/ 	.short	0x0082
	.zero		2


//--------------------- .nv.info                  --------------------------
	.section	.nv.info,"",@"SHT_CUDA_INFO"
	.align	4


	//----- nvinfo : EIATTR_REGCOUNT
	.align		4
        /*0000*/ 	.byte	0x04, 0x2f
        /*0002*/ 	.short	(.L_1 - .L_0)
	.align		4
.L_0:
        /*0004*/ 	.word	index@(_Z15histogramKernelPKhPii)
        /*0008*/ 	.word	0x0000000a


	//----- nvinfo : EIATTR_FRAME_SIZE
	.align		4
.L_1:
        /*000c*/ 	.byte	0x04, 0x11
        /*000e*/ 	.short	(.L_3 - .L_2)
	.align		4
.L_2:
        /*0010*/ 	.word	index@(_Z15histogramKernelPKhPii)
        /*0014*/ 	.word	0x00000000


	//----- nvinfo : EIATTR_MIN_STACK_SIZE
	.align		4
.L_3:
        /*0018*/ 	.byte	0x04, 0x12
        /*001a*/ 	.short	(.L_5 - .L_4)
	.align		4
.L_4:
        /*001c*/ 	.word	index@(_Z15histogramKernelPKhPii)
        /*0020*/ 	.word	0x00000000
.L_5:


//--------------------- .nv.compat                --------------------------
	.section	.nv.compat,"",@"SHT_CUDA_COMPAT_INFO"
	.align	4
        /*0000*/ 	.byte	0x02, 0x09, 0x00, 0x00, 0x02, 0x02, 0x01, 0x00, 0x02, 0x05, 0x05, 0x00, 0x03, 0x07, 0x01, 0x01
        /*0010*/ 	.byte	0x02, 0x03, 0x00, 0x00, 0x02, 0x06, 0x01, 0x00, 0x04, 0x0b, 0x08, 0x00, 0x09, 0x00, 0x00, 0x00
        /*0020*/ 	.byte	0x00, 0x00, 0x00, 0x00


//--------------------- .nv.info._Z15histogramKernelPKhPii --------------------------
	.section	.nv.info._Z15histogramKernelPKhPii,"",@"SHT_CUDA_INFO"
	.sectionflags	@""
	.align	4


	//----- nvinfo : EIATTR_CUDA_API_VERSION
	.align		4
        /*0000*/ 	.byte	0x04, 0x37
        /*0002*/ 	.short	(.L_7 - .L_6)
.L_6:
        /*0004*/ 	.word	0x00000082


	//----- nvinfo : EIATTR_KPARAM_INFO
	.align		4
.L_7:
        /*0008*/ 	.byte	0x04, 0x17
        /*000a*/ 	.short	(.L_9 - .L_8)
.L_8:
        /*000c*/ 	.word	0x00000000
        /*0010*/ 	.short	0x0002
        /*0012*/ 	.short	0x0010
        /*0014*/ 	.byte	0x00, 0xf0, 0x11, 0x00


	//----- nvinfo : EIATTR_KPARAM_INFO
	.align		4
.L_9:
        /*0018*/ 	.byte	0x04, 0x17
        /*001a*/ 	.short	(.L_11 - .L_10)
.L_10:
        /*001c*/ 	.word	0x00000000
        /*0020*/ 	.short	0x0001
        /*0022*/ 	.short	0x0008
        /*0024*/ 	.byte	0x00, 0xf5, 0x21, 0x00


	//----- nvinfo : EIATTR_KPARAM_INFO
	.align		4
.L_11:
        /*0028*/ 	.byte	0x04, 0x17
        /*002a*/ 	.short	(.L_13 - .L_12)
.L_12:
        /*002c*/ 	.word	0x00000000
        /*0030*/ 	.short	0x0000
        /*0032*/ 	.short	0x0000
        /*0034*/ 	.byte	0x00, 0xf5, 0x21, 0x00


	//----- nvinfo : EIATTR_SPARSE_MMA_MASK
	.align		4
.L_13:
        /*0038*/ 	.byte	0x03, 0x50
        /*003a*/ 	.short	0x0000


	//----- nvinfo : EIATTR_MAXREG_COUNT
	.align		4
        /*003c*/ 	.byte	0x03, 0x1b
        /*003e*/ 	.short	0x00ff


	//----- nvinfo : EIATTR_NUM_BARRIERS
	.align		4
        /*0040*/ 	.byte	0x02, 0x4c
        /*0042*/ 	.byte	0x01
	.zero		1


	//----- nvinfo : EIATTR_MERCURY_ISA_VERSION
	.align		4
        /*0044*/ 	.byte	0x03, 0x5f
        /*0046*/ 	.short	0x0101


	//----- nvinfo : EIATTR_VRC_CTA_INIT_COUNT
	.align		4
        /*0048*/ 	.byte	0x02, 0x4a
	.zero		1
	.zero		1


	//----- nvinfo : EIATTR_EXIT_INSTR_OFFSETS
	.align		4
        /*004c*/ 	.byte	0x04, 0x1c
        /*004e*/ 	.short	(.L_15 - .L_14)


	//   ....[0]....
.L_14:
        /*0050*/ 	.word	0x00000190


	//   ....[1]....
        /*0054*/ 	.word	0x000001e0


	//----- nvinfo : EIATTR_CRS_STACK_SIZE
	.align		4
.L_15:
        /*0058*/ 	.byte	0x04, 0x1e
        /*005a*/ 	.short	(.L_17 - .L_16)
.L_16:
        /*005c*/ 	.word	0x00000000


	//----- nvinfo : EIATTR_CBANK_PARAM_SIZE
	.align		4
.L_17:
        /*0060*/ 	.byte	0x03, 0x19
        /*0062*/ 	.short	0x0014


	//----- nvinfo : EIATTR_PARAM_CBANK
	.align		4
        /*0064*/ 	.byte	0x04, 0x0a
        /*0066*/ 	.short	(.L_19 - .L_18)
	.align		4
.L_18:
        /*0068*/ 	.word	index@(.nv.constant0._Z15histogramKernelPKhPii)
        /*006c*/ 	.short	0x0380
        /*006e*/ 	.short	0x0014


	//----- nvinfo : EIATTR_SW_WAR
	.align		4
.L_19:
        /*0070*/ 	.byte	0x04, 0x36
        /*0072*/ 	.short	(.L_21 - .L_20)
.L_20:
        /*0074*/ 	.word	0x00000008
.L_21:


//--------------------- .nv.callgraph             --------------------------
	.section	.nv.callgraph,"",@"SHT_CUDA_CALLGRAPH"
	.align	4
	.sectionentsize	8
	.align		4
        /*0000*/ 	.word	0x00000000
	.align		4
        /*0004*/ 	.word	0xffffffff
	.align		4
        /*0008*/ 	.word	0x00000000
	.align		4
        /*000c*/ 	.word	0xfffffffe
	.align		4
        /*0010*/ 	.word	0x00000000
	.align		4
        /*0014*/ 	.word	0xfffffffd
	.align		4
        /*0018*/ 	.word	0x00000000
	.align		4
        /*001c*/ 	.word	0xfffffffc


//--------------------- .text._Z15histogramKernelPKhPii --------------------------
	.section	.text._Z15histogramKernelPKhPii,"ax",@progbits
	.align	128
        .global         _Z15histogramKernelPKhPii
        .type           _Z15histogramKernelPKhPii,@function
        .size           _Z15histogramKernelPKhPii,(.L_x_3 - _Z15histogramKernelPKhPii)
        .other          _Z15histogramKernelPKhPii,@"STO_CUDA_ENTRY STV_DEFAULT"
_Z15histogramKernelPKhPii:
.text._Z15histogramKernelPKhPii:
[----:B------:R-:W-:Y:S01]  /*0000*/  LDC R1, c[0x0][0x37c] ;  /* 0x0000df00ff017b82 */ /* 0x000fe20000000800 */
[----:B------:R-:W0:Y:S07]  /*0010*/  S2R R7, SR_TID.X ;  /* 0x0000000000077919 */ /* 0x000e2e0000002100 */
[----:B------:R-:W1:Y:S01]  /*0020*/  S2UR UR6, SR_CTAID.X ;  /* 0x00000000000679c3 */ /* 0x000e620000002500 */
[----:B------:R-:W2:Y:S01]  /*0030*/  LDCU UR7, c[0x0][0x390] ;  /* 0x00007200ff0777ac */ /* 0x000ea20008000800 */
[----:B------:R-:W-:Y:S01]  /*0040*/  BSSY.RECONVERGENT B0, `(.L_x_0) ;  /* 0x0000013000007945 */ /* 0x000fe20003800200 */
[----:B------:R-:W-:-:S05]  /*0050*/  UMOV UR4, 0x400 ;  /* 0x0000040000047882 */ /* 0x000fca0000000000 */
[----:B------:R-:W1:Y:S08]  /*0060*/  LDC R0, c[0x0][0x360] ;  /* 0x0000d800ff007b82 */ /* 0x000e700000000800 */
[----:B------:R-:W3:Y:S01]  /*0070*/  S2UR UR5, SR_CgaCtaId ;  /* 0x00000000000579c3 */ /* 0x000ee20000008800 */
[----:B0-----:R-:W-:Y:S01]  /*0080*/  ISETP.GT.U32.AND P0, PT, R7, 0xff, PT ;  /* 0x000000ff0700780c */ /* 0x001fe20003f04070 */
[----:B-1----:R-:W-:-:S05]  /*0090*/  IMAD R0, R0, UR6, R7 ;  /* 0x0000000600007c24 */ /* 0x002fca000f8e0207 */
[----:B--2---:R-:W-:Y:S01]  /*00a0*/  ISETP.GE.AND P1, PT, R0, UR7, PT ;  /* 0x0000000700007c0c */ /* 0x004fe2000bf26270 */
[----:B------:R-:W0:Y:S01]  /*00b0*/  LDCU.64 UR6, c[0x0][0x358] ;  /* 0x00006b00ff0677ac */ /* 0x000e220008000a00 */
[----:B---3--:R-:W-:-:S06]  /*00c0*/  ULEA UR4, UR5, UR4, 0x18 ;  /* 0x0000000405047291 */ /* 0x008fcc000f8ec0ff */
[----:B------:R-:W-:-:S05]  /*00d0*/  LEA R4, R7, UR4, 0x2 ;  /* 0x0000000407047c11 */ /* 0x000fca000f8e10ff */
[----:B------:R1:W-:Y:S01]  /*00e0*/  @!P0 STS [R4], RZ ;  /* 0x000000ff04008388 */ /* 0x0003e20000000800 */
[----:B------:R-:W-:Y:S06]  /*00f0*/  BAR.SYNC.DEFER_BLOCKING 0x0 ;  /* 0x0000000000007b1d */ /* 0x000fec0000010000 */
[----:B------:R-:W-:Y:S05]  /*0100*/  @P1 BRA `(.L_x_1) ;  /* 0x0000000000181947 */ /* 0x000fea0003800000 */
[----:B------:R-:W2:Y:S02]  /*0110*/  LDCU.64 UR8, c[0x0][0x380] ;  /* 0x00007000ff0877ac */ /* 0x000ea40008000a00 */
[----:B--2---:R-:W-:-:S04]  /*0120*/  IADD3 R2, P1, PT, R0, UR8, RZ ;  /* 0x0000000800027c10 */ /* 0x004fc8000ff3e0ff */
[----:B------:R-:W-:-:S05]  /*0130*/  LEA.HI.X.SX32 R3, R0, UR9, 0x1, P1 ;  /* 0x0000000900037c11 */ /* 0x000fca00088f0eff */
[----:B0-----:R-:W2:Y:S02]  /*0140*/  LDG.E.U8 R2, desc[UR6][R2.64] ;  /* 0x0000000602027981 */ /* 0x001ea4000c1e1100 */
[----:B--2---:R-:W-:-:S05]  /*0150*/  LEA R0, R2, UR4, 0x2 ;  /* 0x0000000402007c11 */ /* 0x004fca000f8e10ff */
[----:B------:R2:W-:Y:S02]  /*0160*/  ATOMS.POPC.INC.32 RZ, [R0+URZ] ;  /* 0x0000000000ff7f8c */ /* 0x0005e4000d8000ff */
.L_x_1:
[----:B0-----:R-:W-:Y:S05]  /*0170*/  BSYNC.RECONVERGENT B0 ;  /* 0x0000000000007941 */ /* 0x001fea0003800200 */
.L_x_0:
[----:B------:R-:W-:Y:S06]  /*0180*/  BAR.SYNC.DEFER_BLOCKING 0x0 ;  /* 0x0000000000007b1d */ /* 0x000fec0000010000 */
[----:B------:R-:W-:Y:S05]  /*0190*/  @P0 EXIT ;  /* 0x000000000000094d */ /* 0x000fea0003800000 */
[----:B------:R-:W0:Y:S01]  /*01a0*/  LDS R5, [R4] ;  /* 0x0000000004057984 */ /* 0x000e220000000800 */
[----:B------:R-:W3:Y:S02]  /*01b0*/  LDC.64 R2, c[0x0][0x388] ;  /* 0x0000e200ff027b82 */ /* 0x000ee40000000a00 */
[----:B---3--:R-:W-:-:S05]  /*01c0*/  IMAD.WIDE.U32 R2, R7, 0x4, R2 ;  /* 0x0000000407027825 */ /* 0x008fca00078e0002 */
[----:B0-----:R-:W-:Y:S01]  /*01d0*/  REDG.E.ADD.STRONG.GPU desc[UR6][R2.64], R5 ;  /* 0x000000050200798e */ /* 0x001fe2000c12e106 */
[----:B------:R-:W-:Y:S05]  /*01e0*/  EXIT ;  /* 0x000000000000794d */ /* 0x000fea0003800000 */
.L_x_2:
[----:B------:R-:W-:-:S00]  /*01f0*/  BRA `(.L_x_2) ;  /* 0xfffffffc00fc7947 */ /* 0x000fc0000383ffff */
[----:B------:R-:W-:-:S00]  /*0200*/  NOP ;  /* 0x0000000000007918 */ /* 0x000fc00000000000 */
[----:B------:R-:W-:-:S00]  /*0210*/  NOP ;  /* 0x0000000000007918 */ /* 0x000fc00000000000 */
[----:B------:R-:W-:-:S00]  /*0220*/  NOP ;  /* 0x0000000000007918 */ /* 0x000fc00000000000 */
[----:B------:R-:W-:-:S00]  /*0230*/  NOP ;  /* 0x0000000000007918 */ /* 0x000fc00000000000 */
[----:B------:R-:W-:-:S00]  /*0240*/  NOP ;  /* 0x0000000000007918 */ /* 0x000fc00000000000 */
[----:B------:R-:W-:-:S00]  /*0250*/  NOP ;  /* 0x0000000000007918 */ /* 0x000fc00000000000 */
[----:B------:R-:W-:-:S00]  /*0260*/  NOP ;  /* 0x0000000000007918 */ /* 0x000fc00000000000 */
[----:B------:R-:W-:-:S00]  /*0270*/  NOP ;  /* 0x0000000000007918 */ /* 0x000fc00000000000 */
.L_x_3:


//--------------------- .nv.shared._Z15histogramKernelPKhPii --------------------------
	.section	.nv.shared._Z15histogramKernelPKhPii,"aw",@nobits
	.sectionflags	@""
	.align	4
.nv.shared._Z15histogramKernelPKhPii:
	.zero		2048


//--------------------- .nv.shared.reserved.0     --------------------------
	.section	.nv.shared.reserved.0,"aw",@nobits
	.weak		__nv_reservedSMEM_offset_0_alias
	.size		__nv_reservedSMEM_offset_0_alias, 0, 64
	.other		__nv_reservedSMEM_offset_0_alias,@"STO_CUDA_RESERVED_SHARED STV_DEFAULT"
__nv_reservedSMEM_offset_0_alias:
	.zero		0
	.zero		64


//--------------------- .nv.constant0._Z15histogramKernelPKhPii --------------------------
	.section	.nv.constant0._Z15histogramKernelPKhPii,"a",@progbits
	.sectionflags	@""
	.align	4
.nv.constant0._Z15histogramKernelPKhPii:
	.zero		916


//--------------------- SYMBOLS --------------------------

	.type		.nv.reservedSmem.offset0,@object
	.size		.nv.reservedSmem.offset0,0x4
	.type		.nv.reservedSmem.cap,@object
	.size		.nv.reservedSmem.cap,0x4
